//
// Generated by NVIDIA NVVM Compiler
//
// Compiler Build ID: CL-36424714
// Cuda compilation tools, release 13.0, V13.0.88
// Based on NVVM 20.0.0
//

.version 9.0
.target sm_100
.address_size 64


.func _Z15quickSortKernelPiii(
	.param .b64 _Z15quickSortKernelPiii_param_0,
	.param .b32 _Z15quickSortKernelPiii_param_1,
	.param .b32 _Z15quickSortKernelPiii_param_2
)
{
	.reg .pred 	%p<8>;
	.reg .b32 	%r<30>;
	.reg .b64 	%rd<11>;

	ld.param.u64 	%rd4, [_Z15quickSortKernelPiii_param_0];
	ld.param.u32 	%r22, [_Z15quickSortKernelPiii_param_1];
	ld.param.u32 	%r17, [_Z15quickSortKernelPiii_param_2];
	cvta.to.global.u64 	%rd1, %rd4;
$L__BB0_1:
	setp.ge.s32 	%p1, %r22, %r17;
	@%p1 bra 	$L__BB0_13;
	add.s32 	%r18, %r22, %r17;
	shr.u32 	%r19, %r18, 31;
	add.s32 	%r20, %r18, %r19;
	shr.s32 	%r21, %r20, 1;
	mul.wide.s32 	%rd5, %r21, 4;
	add.s64 	%rd6, %rd1, %rd5;
	ld.global.u32 	%r2, [%rd6];
	mov.u32 	%r23, %r17;
	mov.u32 	%r24, %r22;
$L__BB0_3:
	add.s32 	%r25, %r24, -1;
	mov.u32 	%r26, %r24;
$L__BB0_4:
	mov.u32 	%r24, %r26;
	mul.wide.s32 	%rd7, %r24, 4;
	add.s64 	%rd8, %rd1, %rd7;
	ld.global.u32 	%r8, [%rd8];
	setp.lt.s32 	%p2, %r8, %r2;
	add.s32 	%r26, %r24, 1;
	add.s32 	%r25, %r25, 1;
	@%p2 bra 	$L__BB0_4;
	mul.wide.s32 	%rd9, %r25, 4;
	add.s64 	%rd2, %rd1, %rd9;
	mov.u32 	%r27, %r23;
$L__BB0_6:
	mov.u32 	%r23, %r27;
	mul.wide.s32 	%rd10, %r23, 4;
	add.s64 	%rd3, %rd1, %rd10;
	ld.global.u32 	%r12, [%rd3];
	setp.gt.s32 	%p3, %r12, %r2;
	add.s32 	%r27, %r23, -1;
	@%p3 bra 	$L__BB0_6;
	setp.gt.s32 	%p4, %r24, %r23;
	@%p4 bra 	$L__BB0_9;
	st.global.u32 	[%rd2], %r12;
	st.global.u32 	[%rd3], %r8;
	mov.u32 	%r24, %r26;
	mov.u32 	%r23, %r27;
$L__BB0_9:
	setp.le.s32 	%p5, %r24, %r23;
	@%p5 bra 	$L__BB0_3;
	setp.ge.s32 	%p6, %r22, %r23;
	@%p6 bra 	$L__BB0_12;
	{ // callseq 0, 0
	.param .b64 param0;
	st.param.b64 	[param0], %rd4;
	.param .b32 param1;
	st.param.b32 	[param1], %r22;
	.param .b32 param2;
	st.param.b32 	[param2], %r23;
	call.uni 
	_Z15quickSortKernelPiii, 
	(
	param0, 
	param1, 
	param2
	);
	} // callseq 0
$L__BB0_12:
	setp.lt.s32 	%p7, %r24, %r17;
	mov.u32 	%r22, %r24;
	@%p7 bra 	$L__BB0_1;
$L__BB0_13:
	ret;

}
	// .globl	_Z9quickSortPiii
.visible .entry _Z9quickSortPiii(
	.param .u64 .ptr .align 1 _Z9quickSortPiii_param_0,
	.param .u32 _Z9quickSortPiii_param_1,
	.param .u32 _Z9quickSortPiii_param_2
)
{
	.reg .b32 	%r<3>;
	.reg .b64 	%rd<2>;

	ld.param.u64 	%rd1, [_Z9quickSortPiii_param_0];
	ld.param.u32 	%r1, [_Z9quickSortPiii_param_1];
	ld.param.u32 	%r2, [_Z9quickSortPiii_param_2];
	{ // callseq 1, 0
	.param .b64 param0;
	st.param.b64 	[param0], %rd1;
	.param .b32 param1;
	st.param.b32 	[param1], %r1;
	.param .b32 param2;
	st.param.b32 	[param2], %r2;
	call.uni 
	_Z15quickSortKernelPiii, 
	(
	param0, 
	param1, 
	param2
	);
	} // callseq 1
	ret;

}


// ===== COMPILED SASS (sm_100) =====

	.target	sm_100

	.elftype	@"ET_EXEC"


//--------------------- .note.nv.tkinfo           --------------------------
	.section	.note.nv.tkinfo,"",@"SHT_NOTE"
	.sectionflags	@"SHF_NOTE_NV_TKINFO"
	.tkinfo
        /*0018*/ 	.word	0x00000002
        /*0030*/ 	.string	""
        /*0030*/ 	.string	"ptxas"
        /*0030*/ 	.string	"Cuda compilation tools, release 13.0, V13.0.88"
        /*0030*/ 	.string	"Build cuda_13.0.r13.0/compiler.36424714_0"
        /*0030*/ 	.string	"-arch sm_100 -m 64 "



//--------------------- .note.nv.cuinfo           --------------------------
	.section	.note.nv.cuinfo,"",@"SHT_NOTE"
	.sectionflags	@"SHF_NOTE_NV_CUINFO"
        /*0018*/ 	.short	0x0002
        /*001a*/ 	.short	0x0064
        /*001c*/ 	.short	0x0082
	.zero		2


//--------------------- .nv.info                  --------------------------
	.section	.nv.info,"",@"SHT_CUDA_INFO"
	.align	4


	//----- nvinfo : EIATTR_REGCOUNT
	.align		4
        /*0000*/ 	.byte	0x04, 0x2f
        /*0002*/ 	.short	(.L_1 - .L_0)
	.align		4
.L_0:
        /*0004*/ 	.word	index@(_Z9quickSortPiii)
        /*0008*/ 	.word	0x0000001c


	//----- nvinfo : EIATTR_FRAME_SIZE
	.align		4
.L_1:
        /*000c*/ 	.byte	0x04, 0x11
        /*000e*/ 	.short	(.L_3 - .L_2)
	.align		4
.L_2:
        /*0010*/ 	.word	index@($_Z9quickSortPiii$_Z15quickSortKernelPiii)
        /*0014*/ 	.word	0x00000000


	//----- nvinfo : EIATTR_FRAME_SIZE
	.align		4
.L_3:
        /*0018*/ 	.byte	0x04, 0x11
        /*001a*/ 	.short	(.L_5 - .L_4)
	.align		4
.L_4:
        /*001c*/ 	.word	index@(_Z9quickSortPiii)
        /*0020*/ 	.word	0x00000000


	//----- nvinfo : EIATTR_MIN_STACK_SIZE
	.align		4
.L_5:
        /*0024*/ 	.byte	0x04, 0x12
        /*0026*/ 	.short	(.L_7 - .L_6)
	.align		4
.L_6:
        /*0028*/ 	.word	index@(_Z9quickSortPiii)
        /*002c*/ 	.word	0x00000000
.L_7:


//--------------------- .nv.compat                --------------------------
	.section	.nv.compat,"",@"SHT_CUDA_COMPAT_INFO"
	.align	4
        /*0000*/ 	.byte	0x02, 0x09, 0x00, 0x00, 0x02, 0x02, 0x01, 0x00, 0x02, 0x05, 0x05, 0x00, 0x03, 0x07, 0x01, 0x01
        /*0010*/ 	.byte	0x02, 0x03, 0x00, 0x00, 0x02, 0x06, 0x01, 0x00, 0x04, 0x0b, 0x08, 0x00, 0x09, 0x00, 0x00, 0x00
        /*0020*/ 	.byte	0x00, 0x00, 0x00, 0x00


//--------------------- .nv.info._Z9quickSortPiii --------------------------
	.section	.nv.info._Z9quickSortPiii,"",@"SHT_CUDA_INFO"
	.sectionflags	@""
	.align	4


	//----- nvinfo : EIATTR_CUDA_API_VERSION
	.align		4
        /*0000*/ 	.byte	0x04, 0x37
        /*0002*/ 	.short	(.L_9 - .L_8)
.L_8:
        /*0004*/ 	.word	0x00000082


	//----- nvinfo : EIATTR_KPARAM_INFO
	.align		4
.L_9:
        /*0008*/ 	.byte	0x04, 0x17
        /*000a*/ 	.short	(.L_11 - .L_10)
.L_10:
        /*000c*/ 	.word	0x00000000
        /*0010*/ 	.short	0x0002
        /*0012*/ 	.short	0x000c
        /*0014*/ 	.byte	0x00, 0xf0, 0x11, 0x00


	//----- nvinfo : EIATTR_KPARAM_INFO
	.align		4
.L_11:
        /*0018*/ 	.byte	0x04, 0x17
        /*001a*/ 	.short	(.L_13 - .L_12)
.L_12:
        /*001c*/ 	.word	0x00000000
        /*0020*/ 	.short	0x0001
        /*0022*/ 	.short	0x0008
        /*0024*/ 	.byte	0x00, 0xf0, 0x11, 0x00


	//----- nvinfo : EIATTR_KPARAM_INFO
	.align		4
.L_13:
        /*0028*/ 	.byte	0x04, 0x17
        /*002a*/ 	.short	(.L_15 - .L_14)
.L_14:
        /*002c*/ 	.word	0x00000000
        /*0030*/ 	.short	0x0000
        /*0032*/ 	.short	0x0000
        /*0034*/ 	.byte	0x00, 0xf5, 0x21, 0x00


	//----- nvinfo : EIATTR_SPARSE_MMA_MASK
	.align		4
.L_15:
        /*0038*/ 	.byte	0x03, 0x50
        /*003a*/ 	.short	0x0000


	//----- nvinfo : EIATTR_MAXREG_COUNT
	.align		4
        /*003c*/ 	.byte	0x03, 0x1b
        /*003e*/ 	.short	0x00ff


	//----- nvinfo : EIATTR_MERCURY_ISA_VERSION
	.align		4
        /*0040*/ 	.byte	0x03, 0x5f
        /*0042*/ 	.short	0x0101


	//----- nvinfo : EIATTR_VRC_CTA_INIT_COUNT
	.align		4
        /*0044*/ 	.byte	0x02, 0x4a
	.zero		1
	.zero		1


	//----- nvinfo : EIATTR_EXIT_INSTR_OFFSETS
	.align		4
        /*0048*/ 	.byte	0x04, 0x1c
        /*004a*/ 	.short	(.L_17 - .L_16)


	//   ....[0]....
.L_16:
        /*004c*/ 	.word	0x000000a0


	//----- nvinfo : EIATTR_CRS_STACK_SIZE
	.align		4
.L_17:
        /*0050*/ 	.byte	0x04, 0x1e
        /*0052*/ 	.short	(.L_19 - .L_18)
.L_18:
        /*0054*/ 	.word	0x00000000


	//----- nvinfo : EIATTR_CBANK_PARAM_SIZE
	.align		4
.L_19:
        /*0058*/ 	.byte	0x03, 0x19
        /*005a*/ 	.short	0x0010


	//----- nvinfo : EIATTR_PARAM_CBANK
	.align		4
        /*005c*/ 	.byte	0x04, 0x0a
        /*005e*/ 	.short	(.L_21 - .L_20)
	.align		4
.L_20:
        /*0060*/ 	.word	index@(.nv.constant0._Z9quickSortPiii)
        /*0064*/ 	.short	0x0380
        /*0066*/ 	.short	0x0010


	//----- nvinfo : EIATTR_SW_WAR
	.align		4
.L_21:
        /*0068*/ 	.byte	0x04, 0x36
        /*006a*/ 	.short	(.L_23 - .L_22)
.L_22:
        /*006c*/ 	.word	0x00000008
.L_23:


//--------------------- .nv.callgraph             --------------------------
	.section	.nv.callgraph,"",@"SHT_CUDA_CALLGRAPH"
	.align	4
	.sectionentsize	8
	.align		4
        /*0000*/ 	.word	0x00000000
	.align		4
        /*0004*/ 	.word	0xffffffff
	.align		4
        /*0008*/ 	.word	0x00000000
	.align		4
        /*000c*/ 	.word	0xfffffffe
	.align		4
        /*0010*/ 	.word	0x00000000
	.align		4
        /*0014*/ 	.word	0xfffffffd
	.align		4
        /*0018*/ 	.word	0x00000000
	.align		4
        /*001c*/ 	.word	0xfffffffc


//--------------------- .text._Z9quickSortPiii    --------------------------
	.section	.text._Z9quickSortPiii,"ax",@progbits
	.align	128
        .global         _Z9quickSortPiii
        .type           _Z9quickSortPiii,@function
        .size           _Z9quickSortPiii,(.L_x_12 - _Z9quickSortPiii)
        .other          _Z9quickSortPiii,@"STO_CUDA_ENTRY STV_DEFAULT"
_Z9quickSortPiii:
.text._Z9quickSortPiii:
[----:B------:R-:W0:Y:S01]  /*0000*/  LDC R1, c[0x0][0x37c] ;  /* 0x0000df00ff017b82 */ /* 0x000e220000000800 */
[----:B------:R-:W1:Y:S01]  /*0010*/  LDCU.64 UR4, c[0x0][0x380] ;  /* 0x00007000ff0477ac */ /* 0x000e620008000a00 */
[----:B------:R-:W-:Y:S01]  /*0020*/  HFMA2 R21, -RZ, RZ, 0, 0 ;  /* 0x00000000ff157431 */ /* 0x000fe200000001ff */
[----:B------:R-:W-:Y:S01]  /*0030*/  MOV R20, 0xa0 ;  /* 0x000000a000147802 */ /* 0x000fe20000000f00 */
[----:B------:R-:W2:Y:S01]  /*0040*/  LDCU.64 UR6, c[0x0][0x388] ;  /* 0x00007100ff0677ac */ /* 0x000ea20008000a00 */
[----:B-1----:R-:W-:Y:S02]  /*0050*/  IMAD.U32 R4, RZ, RZ, UR4 ;  /* 0x00000004ff047e24 */ /* 0x002fe4000f8e00ff */
[----:B------:R-:W-:Y:S02]  /*0060*/  IMAD.U32 R5, RZ, RZ, UR5 ;  /* 0x00000005ff057e24 */ /* 0x000fe4000f8e00ff */
[----:B--2---:R-:W-:Y:S02]  /*0070*/  IMAD.U32 R6, RZ, RZ, UR6 ;  /* 0x00000006ff067e24 */ /* 0x004fe4000f8e00ff */
[----:B------:R-:W-:-:S07]  /*0080*/  IMAD.U32 R7, RZ, RZ, UR7 ;  /* 0x00000007ff077e24 */ /* 0x000fce000f8e00ff */
[----:B0-----:R-:W-:Y:S05]  /*0090*/  CALL.REL.NOINC `($_Z9quickSortPiii$_Z15quickSortKernelPiii) ;  /* 0x0000000000047944 */ /* 0x001fea0003c00000 */
[----:B------:R-:W-:Y:S05]  /*00a0*/  EXIT ;  /* 0x000000000000794d */ /* 0x000fea0003800000 */
        .type           $_Z9quickSortPiii$_Z15quickSortKernelPiii,@function
        .size           $_Z9quickSortPiii$_Z15quickSortKernelPiii,(.L_x_12 - $_Z9quickSortPiii$_Z15quickSortKernelPiii)
$_Z9quickSortPiii$_Z15quickSortKernelPiii:
[----:B------:R-:W-:-:S05]  /*00b0*/  VIADD R1, R1, 0xffffffd0 ;  /* 0xffffffd001017836 */ /* 0x000fca0000000000 */
[----:B------:R-:W-:Y:S04]  /*00c0*/  STL [R1+0x28], R25 ;  /* 0x0000281901007387 */ /* 0x000fe80000100800 */
[----:B------:R-:W-:Y:S04]  /*00d0*/  STL [R1+0x24], R24 ;  /* 0x0000241801007387 */ /* 0x000fe80000100800 */
[----:B------:R0:W-:Y:S04]  /*00e0*/  STL [R1+0x20], R23 ;  /* 0x0000201701007387 */ /* 0x0001e80000100800 */
[----:B------:R1:W-:Y:S04]  /*00f0*/  STL [R1+0x1c], R22 ;  /* 0x00001c1601007387 */ /* 0x0003e80000100800 */
[----:B------:R-:W-:Y:S01]  /*0100*/  STL [R1+0x18], R21 ;  /* 0x0000181501007387 */ /* 0x000fe20000100800 */
[----:B0-----:R-:W-:-:S03]  /*0110*/  IMAD.MOV.U32 R23, RZ, RZ, R5 ;  /* 0x000000ffff177224 */ /* 0x001fc600078e0005 */
[----:B------:R-:W-:Y:S01]  /*0120*/  STL [R1+0x14], R20 ;  /* 0x0000141401007387 */ /* 0x000fe20000100800 */
[----:B-1----:R-:W-:-:S03]  /*0130*/  MOV R22, R4 ;  /* 0x0000000400167202 */ /* 0x002fc60000000f00 */
[----:B------:R0:W-:Y:S04]  /*0140*/  STL [R1+0x10], R19 ;  /* 0x0000101301007387 */ /* 0x0001e80000100800 */
[----:B------:R1:W-:Y:S04]  /*0150*/  STL [R1+0xc], R18 ;  /* 0x00000c1201007387 */ /* 0x0003e80000100800 */
[----:B------:R-:W-:Y:S01]  /*0160*/  STL [R1+0x8], R17 ;  /* 0x0000081101007387 */ /* 0x000fe20000100800 */
[----:B0-----:R-:W0:Y:S05]  /*0170*/  BMOV.32.CLEAR R19, B8 ;  /* 0x0000000008137355 */ /* 0x001e2a0000100000 */
[----:B------:R2:W-:Y:S01]  /*0180*/  STL [R1+0x4], R16 ;  /* 0x0000041001007387 */ /* 0x0005e20000100800 */
[----:B-1----:R-:W1:Y:S05]  /*0190*/  BMOV.32.CLEAR R18, B7 ;  /* 0x0000000007127355 */ /* 0x002e6a0000100000 */
[----:B------:R-:W-:Y:S01]  /*01a0*/  BSSY.RECONVERGENT B8, `(.L_x_0) ;  /* 0x0000045000087945 */ /* 0x000fe20003800200 */
[----:B------:R3:W-:Y:S03]  /*01b0*/  STL [R1], R2 ;  /* 0x0000000201007387 */ /* 0x0007e60000100800 */
[----:B--2---:R-:W2:Y:S05]  /*01c0*/  BMOV.32.CLEAR R16, B6 ;  /* 0x0000000006107355 */ /* 0x004eaa0000100000 */
[----:B---3--:R-:W-:Y:S01]  /*01d0*/  IMAD.MOV.U32 R2, RZ, RZ, R7 ;  /* 0x000000ffff027224 */ /* 0x008fe200078e0007 */
[----:B------:R-:W3:Y:S01]  /*01e0*/  LDC.64 R24, c[0x0][0x358] ;  /* 0x0000d600ff187b82 */ /* 0x000ee20000000a00 */
[----:B012---:R-:W-:Y:S05]  /*01f0*/  BSSY.RELIABLE B7, `(.L_x_1) ;  /* 0x000003f000077945 */ /* 0x007fea0003800100 */
.L_x_10:
[----:B------:R-:W-:-:S13]  /*0200*/  ISETP.GE.AND P0, PT, R6, R2, PT ;  /* 0x000000020600720c */ /* 0x000fda0003f06270 */
[----:B------:R-:W-:Y:S05]  /*0210*/  @P0 BREAK.RELIABLE B7 ;  /* 0x0000000000070942 */ /* 0x000fea0003800100 */
[----:B------:R-:W-:Y:S05]  /*0220*/  @P0 BRA `(.L_x_1) ;  /* 0x0000000000f00947 */ /* 0x000fea0003800000 */
[----:B------:R-:W-:Y:S01]  /*0230*/  IMAD.IADD R0, R6, 0x1, R2 ;  /* 0x0000000106007824 */ /* 0x000fe200078e0202 */
[----:B---3--:R-:W-:Y:S02]  /*0240*/  R2UR UR4, R24 ;  /* 0x00000000180472ca */ /* 0x008fe400000e0000 */
[----:B------:R-:W-:Y:S02]  /*0250*/  R2UR UR5, R25 ;  /* 0x00000000190572ca */ /* 0x000fe400000e0000 */
[----:B------:R-:W-:-:S04]  /*0260*/  LEA.HI R0, R0, R0, RZ, 0x1 ;  /* 0x0000000000007211 */ /* 0x000fc800078f08ff */
[----:B------:R-:W-:-:S05]  /*0270*/  SHF.R.S32.HI R5, RZ, 0x1, R0 ;  /* 0x00000001ff057819 */ /* 0x000fca0000011400 */
[----:B------:R-:W-:-:S05]  /*0280*/  IMAD.WIDE R4, R5, 0x4, R22 ;  /* 0x0000000405047825 */ /* 0x000fca00078e0216 */
[----:B------:R0:W5:Y:S01]  /*0290*/  LDG.E R0, desc[UR4][R4.64] ;  /* 0x0000000404007981 */ /* 0x000162000c1e1900 */
[----:B------:R-:W-:Y:S01]  /*02a0*/  BSSY.RECONVERGENT B0, `(.L_x_2) ;  /* 0x0000027000007945 */ /* 0x000fe20003800200 */
[----:B------:R-:W-:Y:S02]  /*02b0*/  IMAD.MOV.U32 R7, RZ, RZ, R2 ;  /* 0x000000ffff077224 */ /* 0x000fe400078e0002 */
[----:B------:R-:W-:-:S07]  /*02c0*/  IMAD.MOV.U32 R17, RZ, RZ, R6 ;  /* 0x000000ffff117224 */ /* 0x000fce00078e0006 */
.L_x_7:
[----:B------:R-:W-:Y:S01]  /*02d0*/  BSSY.RECONVERGENT B1, `(.L_x_3) ;  /* 0x000000c000017945 */ /* 0x000fe20003800200 */
[----:B------:R-:W-:Y:S01]  /*02e0*/  IADD3 R9, PT, PT, R17, -0x1, RZ ;  /* 0xffffffff11097810 */ /* 0x000fe20007ffe0ff */
[----:B------:R-:W-:-:S07]  /*02f0*/  IMAD.MOV.U32 R3, RZ, RZ, R17 ;  /* 0x000000ffff037224 */ /* 0x000fce00078e0011 */
.L_x_4:
[----:B------:R-:W-:Y:S01]  /*0300*/  R2UR UR4, R24 ;  /* 0x00000000180472ca */ /* 0x000fe200000e0000 */
[----:B0-----:R-:W-:Y:S01]  /*0310*/  IMAD.WIDE R4, R3, 0x4, R22 ;  /* 0x0000000403047825 */ /* 0x001fe200078e0216 */
[----:B------:R-:W-:-:S13]  /*0320*/  R2UR UR5, R25 ;  /* 0x00000000190572ca */ /* 0x000fda00000e0000 */
[----:B------:R-:W2:Y:S01]  /*0330*/  LDG.E R13, desc[UR4][R4.64] ;  /* 0x00000004040d7981 */ /* 0x000ea2000c1e1900 */
[----:B------:R-:W-:Y:S01]  /*0340*/  IMAD.MOV.U32 R17, RZ, RZ, R3 ;  /* 0x000000ffff117224 */ /* 0x000fe200078e0003 */
[----:B------:R-:W-:Y:S01]  /*0350*/  IADD3 R3, PT, PT, R3, 0x1, RZ ;  /* 0x0000000103037810 */ /* 0x000fe20007ffe0ff */
[----:B------:R-:W-:Y:S01]  /*0360*/  VIADD R9, R9, 0x1 ;  /* 0x0000000109097836 */ /* 0x000fe20000000000 */
[----:B--2--5:R-:W-:-:S13]  /*0370*/  ISETP.GE.AND P0, PT, R13, R0, PT ;  /* 0x000000000d00720c */ /* 0x024fda0003f06270 */
[----:B------:R-:W-:Y:S05]  /*0380*/  @!P0 BRA `(.L_x_4) ;  /* 0xfffffffc00dc8947 */ /* 0x000fea000383ffff */
[----:B------:R-:W-:Y:S05]  /*0390*/  BSYNC.RECONVERGENT B1 ;  /* 0x0000000000017941 */ /* 0x000fea0003800200 */
.L_x_3:
[----:B------:R-:W-:Y:S01]  /*03a0*/  BSSY.RECONVERGENT B1, `(.L_x_5) ;  /* 0x000000b000017945 */ /* 0x000fe20003800200 */
[----:B------:R-:W-:Y:S02]  /*03b0*/  IMAD.MOV.U32 R11, RZ, RZ, R7 ;  /* 0x000000ffff0b7224 */ /* 0x000fe400078e0007 */
[----:B------:R-:W-:-:S07]  /*03c0*/  IMAD.WIDE R8, R9, 0x4, R22 ;  /* 0x0000000409087825 */ /* 0x000fce00078e0216 */
.L_x_6:
[----:B------:R-:W-:Y:S01]  /*03d0*/  R2UR UR4, R24 ;  /* 0x00000000180472ca */ /* 0x000fe200000e0000 */
[----:B------:R-:W-:Y:S01]  /*03e0*/  IMAD.WIDE R4, R11, 0x4, R22 ;  /* 0x000000040b047825 */ /* 0x000fe200078e0216 */
[----:B------:R-:W-:-:S13]  /*03f0*/  R2UR UR5, R25 ;  /* 0x00000000190572ca */ /* 0x000fda00000e0000 */
[----:B------:R-:W2:Y:S01]  /*0400*/  LDG.E R15, desc[UR4][R4.64] ;  /* 0x00000004040f7981 */ /* 0x000ea2000c1e1900 */
[----:B------:R-:W-:Y:S02]  /*0410*/  IMAD.MOV.U32 R7, RZ, RZ, R11 ;  /* 0x000000ffff077224 */ /* 0x000fe400078e000b */
[----:B------:R-:W-:Y:S01]  /*0420*/  VIADD R11, R11, 0xffffffff ;  /* 0xffffffff0b0b7836 */ /* 0x000fe20000000000 */
[----:B--2---:R-:W-:-:S13]  /*0430*/  ISETP.GT.AND P0, PT, R15, R0, PT ;  /* 0x000000000f00720c */ /* 0x004fda0003f04270 */
[----:B------:R-:W-:Y:S05]  /*0440*/  @P0 BRA `(.L_x_6) ;  /* 0xfffffffc00e00947 */ /* 0x000fea000383ffff */
[----:B------:R-:W-:Y:S05]  /*0450*/  BSYNC.RECONVERGENT B1 ;  /* 0x0000000000017941 */ /* 0x000fea0003800200 */
.L_x_5:
[----:B------:R-:W-:-:S13]  /*0460*/  ISETP.GT.AND P0, PT, R17, R7, PT ;  /* 0x000000071100720c */ /* 0x000fda0003f04270 */
[C---:B------:R-:W-:Y:S01]  /*0470*/  @!P0 R2UR UR4, R24.reuse ;  /* 0x00000000180482ca */ /* 0x040fe200000e0000 */
[----:B------:R-:W-:Y:S01]  /*0480*/  @!P0 IMAD.MOV.U32 R7, RZ, RZ, R11 ;  /* 0x000000ffff078224 */ /* 0x000fe200078e000b */
[C---:B------:R-:W-:Y:S02]  /*0490*/  @!P0 R2UR UR5, R25.reuse ;  /* 0x00000000190582ca */ /* 0x040fe400000e0000 */
[----:B------:R-:W-:Y:S02]  /*04a0*/  @!P0 R2UR UR6, R24 ;  /* 0x00000000180682ca */ /* 0x000fe400000e0000 */
[----:B------:R-:W-:Y:S02]  /*04b0*/  @!P0 R2UR UR7, R25 ;  /* 0x00000000190782ca */ /* 0x000fe400000e0000 */
[----:B------:R-:W-:-:S07]  /*04c0*/  @!P0 MOV R17, R3 ;  /* 0x0000000300118202 */ /* 0x000fce0000000f00 */
[----:B------:R1:W-:Y:S04]  /*04d0*/  @!P0 STG.E desc[UR4][R8.64], R15 ;  /* 0x0000000f08008986 */ /* 0x0003e8000c101904 */
[----:B------:R1:W-:Y:S01]  /*04e0*/  @!P0 STG.E desc[UR6][R4.64], R13 ;  /* 0x0000000d04008986 */ /* 0x0003e2000c101906 */
[----:B------:R-:W-:-:S13]  /*04f0*/  ISETP.GT.AND P0, PT, R17, R7, PT ;  /* 0x000000071100720c */ /* 0x000fda0003f04270 */
[----:B-1----:R-:W-:Y:S05]  /*0500*/  @!P0 BRA `(.L_x_7) ;  /* 0xfffffffc00708947 */ /* 0x002fea000383ffff */
[----:B------:R-:W-:Y:S05]  /*0510*/  BSYNC.RECONVERGENT B0 ;  /* 0x0000000000007941 */ /* 0x000fea0003800200 */
.L_x_2:
[----:B------:R-:W-:Y:S01]  /*0520*/  ISETP.GE.AND P0, PT, R6, R7, PT ;  /* 0x000000070600720c */ /* 0x000fe20003f06270 */
[----:B------:R-:W-:-:S12]  /*0530*/  BSSY.RECONVERGENT B6, `(.L_x_8) ;  /* 0x0000007000067945 */ /* 0x000fd80003800200 */
[----:B------:R-:W-:Y:S05]  /*0540*/  @P0 BRA `(.L_x_9) ;  /* 0x0000000000140947 */ /* 0x000fea0003800000 */
[----:B------:R-:W-:Y:S02]  /*0550*/  HFMA2 R21, -RZ, RZ, 0, 0 ;  /* 0x00000000ff157431 */ /* 0x000fe400000001ff */
[----:B------:R-:W-:Y:S01]  /*0560*/  IMAD.MOV.U32 R4, RZ, RZ, R22 ;  /* 0x000000ffff047224 */ /* 0x000fe200078e0016 */
[----:B------:R-:W-:Y:S01]  /*0570*/  MOV R20, 0x5a0 ;  /* 0x000005a000147802 */ /* 0x000fe20000000f00 */
[----:B------:R-:W-:-:S07]  /*0580*/  IMAD.MOV.U32 R5, RZ, RZ, R23 ;  /* 0x000000ffff057224 */ /* 0x000fce00078e0017 */
[----:B------:R-:W-:Y:S05]  /*0590*/  CALL.REL.NOINC `($_Z9quickSortPiii$_Z15quickSortKernelPiii) ;  /* 0xfffffff800c47944 */ /* 0x000fea0003c3ffff */
.L_x_9:
[----:B------:R-:W-:Y:S05]  /*05a0*/  BSYNC.RECONVERGENT B6 ;  /* 0x0000000000067941 */ /* 0x000fea0003800200 */
.L_x_8:
[----:B------:R-:W-:Y:S01]  /*05b0*/  ISETP.GE.AND P0, PT, R17, R2, PT ;  /* 0x000000021100720c */ /* 0x000fe20003f06270 */
[----:B------:R-:W-:-:S12]  /*05c0*/  IMAD.MOV.U32 R6, RZ, RZ, R17 ;  /* 0x000000ffff067224 */ /* 0x000fd800078e0011 */
[----:B------:R-:W-:Y:S05]  /*05d0*/  @!P0 BRA `(.L_x_10) ;  /* 0xfffffffc00088947 */ /* 0x000fea000383ffff */
[----:B------:R-:W-:Y:S05]  /*05e0*/  BSYNC.RELIABLE B7 ;  /* 0x0000000000077941 */ /* 0x000fea0003800100 */
.L_x_1:
[----:B------:R-:W-:Y:S05]  /*05f0*/  BSYNC.RECONVERGENT B8 ;  /* 0x0000000000087941 */ /* 0x000fea0003800200 */
.L_x_0:
[----:B------:R-:W2:Y:S01]  /*0600*/  LDL R20, [R1+0x14] ;  /* 0x0000140001147983 */ /* 0x000ea20000100800 */
[----:B------:R0:W-:Y:S05]  /*0610*/  BMOV.32 B6, R16 ;  /* 0x0000001006007356 */ /* 0x0001ea0000000000 */
[----:B------:R-:W2:Y:S01]  /*0620*/  LDL R21, [R1+0x18] ;  /* 0x0000180001157983 */ /* 0x000ea20000100800 */
[----:B------:R1:W-:Y:S05]  /*0630*/  BMOV.32 B7, R18 ;  /* 0x0000001207007356 */ /* 0x0003ea0000000000 */
[----:B------:R4:W-:Y:S05]  /*0640*/  BMOV.32 B8, R19 ;  /* 0x0000001308007356 */ /* 0x0009ea0000000000 */
[----:B------:R-:W2:Y:S04]  /*0650*/  LDL R2, [R1] ;  /* 0x0000000001027983 */ /* 0x000ea80000100800 */
[----:B0-----:R-:W2:Y:S04]  /*0660*/  LDL R16, [R1+0x4] ;  /* 0x0000040001107983 */ /* 0x001ea80000100800 */
[----:B------:R-:W2:Y:S04]  /*0670*/  LDL R17, [R1+0x8] ;  /* 0x0000080001117983 */ /* 0x000ea80000100800 */
[----:B-1----:R-:W2:Y:S04]  /*0680*/  LDL R18, [R1+0xc] ;  /* 0x00000c0001127983 */ /* 0x002ea80000100800 */
[----:B----4-:R-:W2:Y:S04]  /*0690*/  LDL R19, [R1+0x10] ;  /* 0x0000100001137983 */ /* 0x010ea80000100800 */
[----:B------:R-:W2:Y:S04]  /*06a0*/  LDL R22, [R1+0x1c] ;  /* 0x00001c0001167983 */ /* 0x000ea80000100800 */
[----:B------:R-:W2:Y:S04]  /*06b0*/  LDL R23, [R1+0x20] ;  /* 0x0000200001177983 */ /* 0x000ea80000100800 */
[----:B---3--:R-:W2:Y:S04]  /*06c0*/  LDL R24, [R1+0x24] ;  /* 0x0000240001187983 */ /* 0x008ea80000100800 */
[----:B------:R0:W2:Y:S02]  /*06d0*/  LDL R25, [R1+0x28] ;  /* 0x0000280001197983 */ /* 0x0000a40000100800 */
[----:B0-----:R-:W-:Y:S01]  /*06e0*/  VIADD R1, R1, 0x30 ;  /* 0x0000003001017836 */ /* 0x001fe20000000000 */
[----:B--2---:R-:W-:Y:S06]  /*06f0*/  RET.REL.NODEC R20 `(_Z9quickSortPiii) ;  /* 0xfffffff814407950 */ /* 0x004fec0003c3ffff */
.L_x_11:
[----:B------:R-:W-:-:S00]  /*0700*/  BRA `(.L_x_11) ;  /* 0xfffffffc00fc7947 */ /* 0x000fc0000383ffff */
[----:B------:R-:W-:-:S00]  /*0710*/  NOP ;  /* 0x0000000000007918 */ /* 0x000fc00000000000 */
        /* <DEDUP_REMOVED lines=14> */
.L_x_12:


//--------------------- .nv.shared.reserved.0     --------------------------
	.section	.nv.shared.reserved.0,"aw",@nobits
	.weak		__nv_reservedSMEM_offset_0_alias
	.size		__nv_reservedSMEM_offset_0_alias, 0, 64
	.other		__nv_reservedSMEM_offset_0_alias,@"STO_CUDA_RESERVED_SHARED STV_DEFAULT"
__nv_reservedSMEM_offset_0_alias:
	.zero		0
	.zero		64


//--------------------- .nv.constant0._Z9quickSortPiii --------------------------
	.section	.nv.constant0._Z9quickSortPiii,"a",@progbits
	.sectionflags	@""
	.align	4
.nv.constant0._Z9quickSortPiii:
	.zero		912


//--------------------- SYMBOLS --------------------------

	.type		.nv.reservedSmem.offset0,@object
	.size		.nv.reservedSmem.offset0,0x4
